	.headerflags	@"EF_CUDA_TEXMODE_UNIFIED EF_CUDA_64BIT_ADDRESS EF_CUDA_ACCELERATORS EF_CUDA_SM90 EF_CUDA_VIRTUAL_SM(EF_CUDA_SM90)"
	.elftype	@"ET_EXEC"


//--------------------- .nv.info                  --------------------------
	.section	.nv.info,"",@"SHT_CUDA_INFO"
	.align	4


	//----- nvinfo : EIATTR_REGCOUNT
	.align		4
        /*0000*/ 	.byte	0x04, 0x2f
        /*0002*/ 	.short	(.L_1 - .L_0)
	.align		4
.L_0:
        /*0004*/ 	.word	index@(triton_poi_fused_cat_4)
        /*0008*/ 	.word	0x0000000d


	//----- nvinfo : EIATTR_MIN_STACK_SIZE
	.align		4
.L_1:
        /*000c*/ 	.byte	0x04, 0x12
        /*000e*/ 	.short	(.L_3 - .L_2)
	.align		4
.L_2:
        /*0010*/ 	.word	index@(triton_poi_fused_cat_4)
        /*0014*/ 	.word	0x00000000


	//----- nvinfo : EIATTR_FRAME_SIZE
	.align		4
.L_3:
        /*0018*/ 	.byte	0x04, 0x11
        /*001a*/ 	.short	(.L_5 - .L_4)
	.align		4
.L_4:
        /*001c*/ 	.word	index@(triton_poi_fused_cat_4)
        /*0020*/ 	.word	0x00000000


	//----- nvinfo : EIATTR_MIN_STACK_SIZE
	.align		4
.L_5:
        /*0024*/ 	.byte	0x04, 0x12
        /*0026*/ 	.short	(.L_7 - .L_6)
	.align		4
.L_6:
        /*0028*/ 	.word	index@(triton_poi_fused_cat_4)
        /*002c*/ 	.word	0x00000000
.L_7:


//--------------------- .nv.info.triton_poi_fused_cat_4 --------------------------
	.section	.nv.info.triton_poi_fused_cat_4,"",@"SHT_CUDA_INFO"
	.sectionflags	@""
	.align	4


	//----- nvinfo : EIATTR_CUDA_API_VERSION
	.align		4
        /*0000*/ 	.byte	0x04, 0x37
        /*0002*/ 	.short	(.L_9 - .L_8)
.L_8:
        /*0004*/ 	.word	0x0000007c


	//----- nvinfo : EIATTR_KPARAM_INFO
	.align		4
.L_9:
        /*0008*/ 	.byte	0x04, 0x17
        /*000a*/ 	.short	(.L_11 - .L_10)
.L_10:
        /*000c*/ 	.word	0x00000000
        /*0010*/ 	.short	0x0003
        /*0012*/ 	.short	0x0018
        /*0014*/ 	.byte	0x00, 0xf0, 0x11, 0x00


	//----- nvinfo : EIATTR_KPARAM_INFO
	.align		4
.L_11:
        /*0018*/ 	.byte	0x04, 0x17
        /*001a*/ 	.short	(.L_13 - .L_12)
.L_12:
        /*001c*/ 	.word	0x00000000
        /*0020*/ 	.short	0x0002
        /*0022*/ 	.short	0x0010
        /*0024*/ 	.byte	0x00, 0xf4, 0x21, 0x00


	//----- nvinfo : EIATTR_KPARAM_INFO
	.align		4
.L_13:
        /*0028*/ 	.byte	0x04, 0x17
        /*002a*/ 	.short	(.L_15 - .L_14)
.L_14:
        /*002c*/ 	.word	0x00000000
        /*0030*/ 	.short	0x0001
        /*0032*/ 	.short	0x0008
        /*0034*/ 	.byte	0x00, 0xf4, 0x21, 0x00


	//----- nvinfo : EIATTR_KPARAM_INFO
	.align		4
.L_15:
        /*0038*/ 	.byte	0x04, 0x17
        /*003a*/ 	.short	(.L_17 - .L_16)
.L_16:
        /*003c*/ 	.word	0x00000000
        /*0040*/ 	.short	0x0000
        /*0042*/ 	.short	0x0000
        /*0044*/ 	.byte	0x00, 0xf4, 0x21, 0x00


	//----- nvinfo : EIATTR_SPARSE_MMA_MASK
	.align		4
.L_17:
        /*0048*/ 	.byte	0x03, 0x50
        /*004a*/ 	.short	0x0000


	//----- nvinfo : EIATTR_MAXREG_COUNT
	.align		4
        /*004c*/ 	.byte	0x03, 0x1b
        /*004e*/ 	.short	0x00ff


	//----- nvinfo : EIATTR_EXIT_INSTR_OFFSETS
	.align		4
        /*0050*/ 	.byte	0x04, 0x1c
        /*0052*/ 	.short	(.L_19 - .L_18)


	//   ....[0]....
.L_18:
        /*0054*/ 	.word	0x00000450


	//   ....[1]....
        /*0058*/ 	.word	0x00000470


	//----- nvinfo : EIATTR_REQNTID
	.align		4
.L_19:
        /*005c*/ 	.byte	0x04, 0x10
        /*005e*/ 	.short	(.L_21 - .L_20)
.L_20:
        /*0060*/ 	.word	0x00000080
        /*0064*/ 	.word	0x00000001
        /*0068*/ 	.word	0x00000001


	//----- nvinfo : EIATTR_CBANK_PARAM_SIZE
	.align		4
.L_21:
        /*006c*/ 	.byte	0x03, 0x19
        /*006e*/ 	.short	0x001c


	//----- nvinfo : EIATTR_PARAM_CBANK
	.align		4
        /*0070*/ 	.byte	0x04, 0x0a
        /*0072*/ 	.short	(.L_23 - .L_22)
	.align		4
.L_22:
        /*0074*/ 	.word	index@(.nv.constant0.triton_poi_fused_cat_4)
        /*0078*/ 	.short	0x0210
        /*007a*/ 	.short	0x001c


	//----- nvinfo : EIATTR_SW_WAR
	.align		4
.L_23:
        /*007c*/ 	.byte	0x04, 0x36
        /*007e*/ 	.short	(.L_25 - .L_24)
.L_24:
        /*0080*/ 	.word	0x00000008
.L_25:


//--------------------- .nv.callgraph             --------------------------
	.section	.nv.callgraph,"",@"SHT_CUDA_CALLGRAPH"
	.align	4
	.sectionentsize	8
	.align		4
        /*0000*/ 	.word	0x00000000
	.align		4
        /*0004*/ 	.word	0xffffffff
	.align		4
        /*0008*/ 	.word	0x00000000
	.align		4
        /*000c*/ 	.word	0xfffffffe
	.align		4
        /*0010*/ 	.word	0x00000000
	.align		4
        /*0014*/ 	.word	0xfffffffd
	.align		4
        /*0018*/ 	.word	0x00000000
	.align		4
        /*001c*/ 	.word	0xfffffffc


//--------------------- .text.triton_poi_fused_cat_4 --------------------------
	.section	.text.triton_poi_fused_cat_4,"ax",@progbits
	.align	128
        .global         triton_poi_fused_cat_4
        .type           triton_poi_fused_cat_4,@function
        .size           triton_poi_fused_cat_4,(.L_x_1 - triton_poi_fused_cat_4)
        .other          triton_poi_fused_cat_4,@"STO_CUDA_ENTRY STV_DEFAULT"
triton_poi_fused_cat_4:
.text.triton_poi_fused_cat_4:
[----:B------:R-:W0:Y:S02]  /*0000*/  LDC R1, c[0x0][0x28] ;  /* 0x00000a00ff017b82 */ /* 0x000e240000000800 */
[----:B------:R-:W1:Y:S01]  /*0010*/  S2R R0, SR_TID.X ;  /* 0x0000000000007919 */ /* 0x000e620000002100 */
[----:B------:R-:W-:Y:S01]  /*0020*/  ULDC.64 UR6, c[0x0][0x218] ;  /* 0x0000860000067ab9 */ /* 0x000fe20000000a00 */
[----:B------:R-:W-:Y:S01]  /*0030*/  ULDC.64 UR4, c[0x0][0x208] ;  /* 0x0000820000047ab9 */ /* 0x000fe20000000a00 */
[----:B------:R-:W2:Y:S01]  /*0040*/  S2R R3, SR_CTAID.X ;  /* 0x0000000000037919 */ /* 0x000ea20000002500 */
[----:B-1----:R-:W-:-:S05]  /*0050*/  LOP3.LUT R0, R0, 0x7f, RZ, 0xc0, !PT ;  /* 0x0000007f00007812 */ /* 0x002fca00078ec0ff */
[----:B--2---:R-:W-:Y:S02]  /*0060*/  IMAD R0, R3, 0x80, R0 ;  /* 0x0000008003007824 */ /* 0x004fe400078e0200 */
[----:B------:R-:W1:Y:S03]  /*0070*/  LDC.64 R2, c[0x0][0x210] ;  /* 0x00008400ff027b82 */ /* 0x000e660000000a00 */
[----:B------:R-:W-:Y:S02]  /*0080*/  SHF.R.S32.HI R5, RZ, 0x1f, R0 ;  /* 0x0000001fff057819 */ /* 0x000fe40000011400 */
[----:B------:R-:W-:Y:S02]  /*0090*/  ISETP.GE.AND P0, PT, R0, 0x200, PT ;  /* 0x000002000000780c */ /* 0x000fe40003f06270 */
[CC--:B------:R-:W-:Y:S02]  /*00a0*/  LEA.HI R4, R5.reuse, R0.reuse, RZ, 0x4 ;  /* 0x0000000005047211 */ /* 0x0c0fe400078f20ff */
[----:B------:R-:W-:-:S02]  /*00b0*/  LEA.HI R8, R5, R0, RZ, 0x7 ;  /* 0x0000000005087211 */ /* 0x000fc400078f38ff */
[----:B------:R-:W-:Y:S02]  /*00c0*/  SHF.R.S32.HI R6, RZ, 0x4, R4 ;  /* 0x00000004ff067819 */ /* 0x000fe40000011404 */
[----:B------:R-:W-:Y:S02]  /*00d0*/  LOP3.LUT R5, R4, 0xfffffff0, RZ, 0xc0, !PT ;  /* 0xfffffff004057812 */ /* 0x000fe400078ec0ff */
[----:B------:R-:W-:Y:S02]  /*00e0*/  LEA.HI R7, R6, R6, RZ, 0x3 ;  /* 0x0000000606077211 */ /* 0x000fe400078f18ff */
[----:B------:R-:W-:Y:S01]  /*00f0*/  SHF.R.S32.HI R4, RZ, 0x7, R8 ;  /* 0x00000007ff047819 */ /* 0x000fe20000011408 */
[----:B------:R-:W-:Y:S01]  /*0100*/  IMAD.IADD R5, R0, 0x1, -R5 ;  /* 0x0000000100057824 */ /* 0x000fe200078e0a05 */
[----:B------:R-:W-:Y:S02]  /*0110*/  LOP3.LUT R7, R7, 0xfffffff8, RZ, 0xc0, !PT ;  /* 0xfffffff807077812 */ /* 0x000fe400078ec0ff */
[----:B------:R-:W-:Y:S01]  /*0120*/  LOP3.LUT R9, R8, 0xffffff80, RZ, 0xc0, !PT ;  /* 0xffffff8008097812 */ /* 0x000fe200078ec0ff */
[----:B------:R-:W-:-:S02]  /*0130*/  IMAD.SHL.U32 R4, R4, 0x40, RZ ;  /* 0x0000004004047824 */ /* 0x000fc400078e00ff */
[----:B------:R-:W-:Y:S02]  /*0140*/  IMAD.IADD R7, R6, 0x1, -R7 ;  /* 0x0000000106077824 */ /* 0x000fe400078e0a07 */
[----:B------:R-:W-:Y:S01]  /*0150*/  IMAD.MOV.U32 R6, RZ, RZ, RZ ;  /* 0x000000ffff067224 */ /* 0x000fe200078e00ff */
[----:B------:R-:W-:Y:S02]  /*0160*/  SHF.R.S32.HI R8, RZ, 0x1f, R4 ;  /* 0x0000001fff087819 */ /* 0x000fe40000011404 */
[C---:B------:R-:W-:Y:S02]  /*0170*/  ISETP.GE.AND P1, PT, R7.reuse, 0x4, PT ;  /* 0x000000040700780c */ /* 0x040fe40003f26270 */
[C---:B------:R-:W-:Y:S01]  /*0180*/  ISETP.GT.AND P2, PT, R7.reuse, 0x3, !P0 ;  /* 0x000000030700780c */ /* 0x040fe20004744270 */
[----:B------:R-:W-:Y:S01]  /*0190*/  IMAD.SHL.U32 R7, R7, 0x10, RZ ;  /* 0x0000001007077824 */ /* 0x000fe200078e00ff */
[----:B------:R-:W-:Y:S02]  /*01a0*/  ISETP.LT.AND P3, PT, R0, 0x200, !P1 ;  /* 0x000002000000780c */ /* 0x000fe40004f61270 */
[----:B------:R-:W-:-:S02]  /*01b0*/  IADD3 R9, R4, R0, -R9 ;  /* 0x0000000004097210 */ /* 0x000fc40007ffe809 */
[----:B------:R-:W-:Y:S02]  /*01c0*/  IADD3 R10, P4, P5, R7, R5, R4 ;  /* 0x00000005070a7210 */ /* 0x000fe40007d9e004 */
[----:B------:R-:W-:Y:S01]  /*01d0*/  SHF.R.S32.HI R5, RZ, 0x1f, R5 ;  /* 0x0000001fff057819 */ /* 0x000fe20000011405 */
[----:B-1----:R-:W-:Y:S01]  /*01e0*/  IMAD.WIDE R2, R9, 0x4, R2 ;  /* 0x0000000409027825 */ /* 0x002fe200078e0202 */
[----:B------:R-:W-:-:S04]  /*01f0*/  SHF.R.S32.HI R7, RZ, 0x1f, R7 ;  /* 0x0000001fff077819 */ /* 0x000fc80000011407 */
[----:B------:R-:W-:Y:S01]  /*0200*/  IADD3.X R5, R7, R5, R8, P4, P5 ;  /* 0x0000000507057210 */ /* 0x000fe200027ea408 */
[----:B------:R-:W2:Y:S01]  /*0210*/  @P3 LDG.E R6, desc[UR4][R2.64] ;  /* 0x0000000402063981 */ /* 0x000ea2000c1e1900 */
[----:B------:R-:W-:Y:S01]  /*0220*/  LEA R4, P4, R10, UR6, 0x2 ;  /* 0x000000060a047c11 */ /* 0x000fe2000f8810ff */
[----:B------:R-:W-:-:S03]  /*0230*/  IMAD.MOV.U32 R8, RZ, RZ, RZ ;  /* 0x000000ffff087224 */ /* 0x000fc600078e00ff */
[----:B------:R-:W-:-:S05]  /*0240*/  LEA.HI.X R5, R10, UR7, R5, 0x2, P4 ;  /* 0x000000070a057c11 */ /* 0x000fca000a0f1405 */
[----:B------:R-:W3:Y:S01]  /*0250*/  @P2 LDG.E R8, desc[UR4][R4.64+-0x100] ;  /* 0xffff000404082981 */ /* 0x000ee2000c1e1900 */
[----:B--2---:R-:W-:-:S05]  /*0260*/  SEL R6, R6, RZ, P3 ;  /* 0x000000ff06067207 */ /* 0x004fca0001800000 */
[----:B------:R-:W-:Y:S01]  /*0270*/  FADD R7, RZ, -R6 ;  /* 0x80000006ff077221 */ /* 0x000fe20000000000 */
[----:B---3--:R-:W-:-:S03]  /*0280*/  SEL R8, R8, RZ, P2 ;  /* 0x000000ff08087207 */ /* 0x008fc60001000000 */
[----:B------:R-:W-:Y:S02]  /*0290*/  FMUL R7, R7, 1.4426950216293334961 ;  /* 0x3fb8aa3b07077820 */ /* 0x000fe40000400000 */
[----:B------:R-:W-:-:S04]  /*02a0*/  FADD R9, RZ, -R8 ;  /* 0x80000008ff097221 */ /* 0x000fc80000000000 */
[----:B------:R-:W-:Y:S01]  /*02b0*/  FMUL R9, R9, 1.4426950216293334961 ;  /* 0x3fb8aa3b09097820 */ /* 0x000fe20000400000 */
[----:B------:R-:W-:-:S04]  /*02c0*/  FSETP.GEU.AND P2, PT, R7, -126, PT ;  /* 0xc2fc00000700780b */ /* 0x000fc80003f4e000 */
[----:B------:R-:W-:-:S09]  /*02d0*/  FSETP.GEU.AND P3, PT, R9, -126, PT ;  /* 0xc2fc00000900780b */ /* 0x000fd20003f6e000 */
[----:B------:R-:W-:-:S04]  /*02e0*/  @!P2 FMUL R7, R7, 0.5 ;  /* 0x3f0000000707a820 */ /* 0x000fc80000400000 */
[----:B------:R-:W-:Y:S01]  /*02f0*/  @!P3 FMUL R9, R9, 0.5 ;  /* 0x3f0000000909b820 */ /* 0x000fe20000400000 */
[----:B------:R-:W1:Y:S08]  /*0300*/  MUFU.EX2 R2, R7 ;  /* 0x0000000700027308 */ /* 0x000e700000000800 */
[----:B------:R-:W2:Y:S01]  /*0310*/  MUFU.EX2 R3, R9 ;  /* 0x0000000900037308 */ /* 0x000ea20000000800 */
[----:B-1----:R-:W-:-:S04]  /*0320*/  @!P2 FMUL R2, R2, R2 ;  /* 0x000000020202a220 */ /* 0x002fc80000400000 */
[----:B------:R-:W-:Y:S01]  /*0330*/  FADD R4, R2, 1 ;  /* 0x3f80000002047421 */ /* 0x000fe20000000000 */
[----:B--2---:R-:W-:-:S04]  /*0340*/  @!P3 FMUL R3, R3, R3 ;  /* 0x000000030303b220 */ /* 0x004fc80000400000 */
[----:B------:R-:W-:Y:S01]  /*0350*/  FADD R10, R3, 1 ;  /* 0x3f800000030a7421 */ /* 0x000fe20000000000 */
[----:B------:R-:W-:Y:S01]  /*0360*/  FSETP.GT.AND P2, PT, R4, 8.50705917302346158658e+37, PT ;  /* 0x7e8000000400780b */ /* 0x000fe20003f44000 */
[----:B------:R-:W1:Y:S03]  /*0370*/  LDC.64 R2, c[0x0][0x220] ;  /* 0x00008800ff027b82 */ /* 0x000e660000000a00 */
[----:B------:R-:W-:-:S09]  /*0380*/  FSETP.GT.AND P3, PT, R10, 8.50705917302346158658e+37, PT ;  /* 0x7e8000000a00780b */ /* 0x000fd20003f64000 */
[----:B------:R-:W-:-:S04]  /*0390*/  @P2 FMUL R4, R4, 0.25 ;  /* 0x3e80000004042820 */ /* 0x000fc80000400000 */
[----:B------:R-:W-:Y:S02]  /*03a0*/  @P3 FMUL R10, R10, 0.25 ;  /* 0x3e8000000a0a3820 */ /* 0x000fe40000400000 */
[----:B------:R-:W2:Y:S01]  /*03b0*/  MUFU.RCP R4, R4 ;  /* 0x0000000400047308 */ /* 0x000ea20000001000 */
[----:B------:R-:W-:-:S07]  /*03c0*/  IMAD.MOV.U32 R7, RZ, RZ, 0x3e800000 ;  /* 0x3e800000ff077424 */ /* 0x000fce00078e00ff */
[----:B------:R-:W3:Y:S01]  /*03d0*/  MUFU.RCP R10, R10 ;  /* 0x0000000a000a7308 */ /* 0x000ee20000001000 */
[C---:B------:R-:W-:Y:S02]  /*03e0*/  FSEL R5, R7.reuse, 1, P2 ;  /* 0x3f80000007057808 */ /* 0x040fe40001000000 */
[----:B------:R-:W-:-:S03]  /*03f0*/  FSEL R7, R7, 1, P3 ;  /* 0x3f80000007077808 */ /* 0x000fc60001800000 */
[----:B--2---:R-:W-:Y:S01]  /*0400*/  FMUL R5, R4, R5 ;  /* 0x0000000504057220 */ /* 0x004fe20000400000 */
[----:B-1----:R-:W-:-:S04]  /*0410*/  IMAD.WIDE R2, R0, 0x4, R2 ;  /* 0x0000000400027825 */ /* 0x002fc800078e0202 */
[----:B------:R-:W-:Y:S01]  /*0420*/  FMUL R5, R6, R5 ;  /* 0x0000000506057220 */ /* 0x000fe20000400000 */
[----:B---3--:R-:W-:-:S04]  /*0430*/  FMUL R7, R10, R7 ;  /* 0x000000070a077220 */ /* 0x008fc80000400000 */
[----:B------:R-:W-:Y:S01]  /*0440*/  @P1 FMUL R5, R8, R7 ;  /* 0x0000000708051220 */ /* 0x000fe20000400000 */
[----:B------:R-:W-:Y:S06]  /*0450*/  @P0 EXIT ;  /* 0x000000000000094d */ /* 0x000fec0003800000 */
[----:B------:R-:W-:Y:S01]  /*0460*/  STG.E desc[UR4][R2.64], R5 ;  /* 0x0000000502007986 */ /* 0x000fe2000c101904 */
[----:B------:R-:W-:Y:S05]  /*0470*/  EXIT ;  /* 0x000000000000794d */ /* 0x000fea0003800000 */
.L_x_0:
[----:B------:R-:W-:-:S00]  /*0480*/  BRA `(.L_x_0) ;  /* 0xfffffffc00fc7947 */ /* 0x000fc0000383ffff */
[----:B------:R-:W-:-:S00]  /*0490*/  NOP ;  /* 0x0000000000007918 */ /* 0x000fc00000000000 */
        /* <DEDUP_REMOVED lines=14> */
.L_x_1:


//--------------------- .nv.constant0.triton_poi_fused_cat_4 --------------------------
	.section	.nv.constant0.triton_poi_fused_cat_4,"a",@progbits
	.sectionflags	@""
	.align	4
.nv.constant0.triton_poi_fused_cat_4:
	.zero		556
